//
// Generated by NVIDIA NVVM Compiler
//
// Compiler Build ID: CL-36424714
// Cuda compilation tools, release 13.0, V13.0.88
// Based on NVVM 20.0.0
//

.version 9.0
.target sm_100
.address_size 64

	// .globl	ax

.visible .entry ax(
	.param .u32 ax_param_0,
	.param .f64 ax_param_1,
	.param .u64 .ptr .align 1 ax_param_2,
	.param .u64 .ptr .align 1 ax_param_3
)
{
	.reg .pred 	%p<2>;
	.reg .b32 	%r<6>;
	.reg .b64 	%rd<8>;
	.reg .b64 	%fd<4>;

	ld.param.u32 	%r2, [ax_param_0];
	ld.param.f64 	%fd1, [ax_param_1];
	ld.param.u64 	%rd1, [ax_param_2];
	ld.param.u64 	%rd2, [ax_param_3];
	mov.u32 	%r3, %tid.x;
	mov.u32 	%r4, %ctaid.x;
	mov.u32 	%r5, %ntid.x;
	mad.lo.s32 	%r1, %r4, %r5, %r3;
	setp.ge.s32 	%p1, %r1, %r2;
	@%p1 bra 	$L__BB0_2;
	cvta.to.global.u64 	%rd3, %rd1;
	cvta.to.global.u64 	%rd4, %rd2;
	mul.wide.s32 	%rd5, %r1, 8;
	add.s64 	%rd6, %rd3, %rd5;
	ld.global.f64 	%fd2, [%rd6];
	mul.f64 	%fd3, %fd1, %fd2;
	add.s64 	%rd7, %rd4, %rd5;
	st.global.f64 	[%rd7], %fd3;
$L__BB0_2:
	ret;

}


// ===== COMPILED SASS (sm_100) =====

	.target	sm_100

	.elftype	@"ET_EXEC"


//--------------------- .note.nv.tkinfo           --------------------------
	.section	.note.nv.tkinfo,"",@"SHT_NOTE"
	.sectionflags	@"SHF_NOTE_NV_TKINFO"
	.tkinfo
        /*0018*/ 	.word	0x00000002
        /*0030*/ 	.string	""
        /*0030*/ 	.string	"ptxas"
        /*0030*/ 	.string	"Cuda compilation tools, release 13.0, V13.0.88"
        /*0030*/ 	.string	"Build cuda_13.0.r13.0/compiler.36424714_0"
        /*0030*/ 	.string	"-arch sm_100 -m 64 "



//--------------------- .note.nv.cuinfo           --------------------------
	.section	.note.nv.cuinfo,"",@"SHT_NOTE"
	.sectionflags	@"SHF_NOTE_NV_CUINFO"
        /*0018*/ 	.short	0x0002
        /*001a*/ 	.short	0x0064
        /*001c*/ 	.short	0x0082
	.zero		2


//--------------------- .nv.info                  --------------------------
	.section	.nv.info,"",@"SHT_CUDA_INFO"
	.align	4


	//----- nvinfo : EIATTR_REGCOUNT
	.align		4
        /*0000*/ 	.byte	0x04, 0x2f
        /*0002*/ 	.short	(.L_1 - .L_0)
	.align		4
.L_0:
        /*0004*/ 	.word	index@(ax)
        /*0008*/ 	.word	0x0000000c


	//----- nvinfo : EIATTR_FRAME_SIZE
	.align		4
.L_1:
        /*000c*/ 	.byte	0x04, 0x11
        /*000e*/ 	.short	(.L_3 - .L_2)
	.align		4
.L_2:
        /*0010*/ 	.word	index@(ax)
        /*0014*/ 	.word	0x00000000


	//----- nvinfo : EIATTR_MIN_STACK_SIZE
	.align		4
.L_3:
        /*0018*/ 	.byte	0x04, 0x12
        /*001a*/ 	.short	(.L_5 - .L_4)
	.align		4
.L_4:
        /*001c*/ 	.word	index@(ax)
        /*0020*/ 	.word	0x00000000
.L_5:


//--------------------- .nv.compat                --------------------------
	.section	.nv.compat,"",@"SHT_CUDA_COMPAT_INFO"
	.align	4
        /*0000*/ 	.byte	0x02, 0x09, 0x00, 0x00, 0x02, 0x02, 0x01, 0x00, 0x02, 0x05, 0x05, 0x00, 0x03, 0x07, 0x01, 0x01
        /*0010*/ 	.byte	0x02, 0x03, 0x00, 0x00, 0x02, 0x06, 0x01, 0x00, 0x04, 0x0b, 0x08, 0x00, 0x01, 0x00, 0x00, 0x00
        /*0020*/ 	.byte	0x00, 0x00, 0x00, 0x00


//--------------------- .nv.info.ax               --------------------------
	.section	.nv.info.ax,"",@"SHT_CUDA_INFO"
	.sectionflags	@""
	.align	4


	//----- nvinfo : EIATTR_CUDA_API_VERSION
	.align		4
        /*0000*/ 	.byte	0x04, 0x37
        /*0002*/ 	.short	(.L_7 - .L_6)
.L_6:
        /*0004*/ 	.word	0x00000082


	//----- nvinfo : EIATTR_KPARAM_INFO
	.align		4
.L_7:
        /*0008*/ 	.byte	0x04, 0x17
        /*000a*/ 	.short	(.L_9 - .L_8)
.L_8:
        /*000c*/ 	.word	0x00000000
        /*0010*/ 	.short	0x0003
        /*0012*/ 	.short	0x0018
        /*0014*/ 	.byte	0x00, 0xf5, 0x21, 0x00


	//----- nvinfo : EIATTR_KPARAM_INFO
	.align		4
.L_9:
        /*0018*/ 	.byte	0x04, 0x17
        /*001a*/ 	.short	(.L_11 - .L_10)
.L_10:
        /*001c*/ 	.word	0x00000000
        /*0020*/ 	.short	0x0002
        /*0022*/ 	.short	0x0010
        /*0024*/ 	.byte	0x00, 0xf5, 0x21, 0x00


	//----- nvinfo : EIATTR_KPARAM_INFO
	.align		4
.L_11:
        /*0028*/ 	.byte	0x04, 0x17
        /*002a*/ 	.short	(.L_13 - .L_12)
.L_12:
        /*002c*/ 	.word	0x00000000
        /*0030*/ 	.short	0x0001
        /*0032*/ 	.short	0x0008
        /*0034*/ 	.byte	0x00, 0xf0, 0x21, 0x00


	//----- nvinfo : EIATTR_KPARAM_INFO
	.align		4
.L_13:
        /*0038*/ 	.byte	0x04, 0x17
        /*003a*/ 	.short	(.L_15 - .L_14)
.L_14:
        /*003c*/ 	.word	0x00000000
        /*0040*/ 	.short	0x0000
        /*0042*/ 	.short	0x0000
        /*0044*/ 	.byte	0x00, 0xf0, 0x11, 0x00


	//----- nvinfo : EIATTR_SPARSE_MMA_MASK
	.align		4
.L_15:
        /*0048*/ 	.byte	0x03, 0x50
        /*004a*/ 	.short	0x0000


	//----- nvinfo : EIATTR_MAXREG_COUNT
	.align		4
        /*004c*/ 	.byte	0x03, 0x1b
        /*004e*/ 	.short	0x00ff


	//----- nvinfo : EIATTR_MERCURY_ISA_VERSION
	.align		4
        /*0050*/ 	.byte	0x03, 0x5f
        /*0052*/ 	.short	0x0101


	//----- nvinfo : EIATTR_VRC_CTA_INIT_COUNT
	.align		4
        /*0054*/ 	.byte	0x02, 0x4a
	.zero		1
	.zero		1


	//----- nvinfo : EIATTR_EXIT_INSTR_OFFSETS
	.align		4
        /*0058*/ 	.byte	0x04, 0x1c
        /*005a*/ 	.short	(.L_17 - .L_16)


	//   ....[0]....
.L_16:
        /*005c*/ 	.word	0x00000070


	//   ....[1]....
        /*0060*/ 	.word	0x00000110


	//----- nvinfo : EIATTR_CBANK_PARAM_SIZE
	.align		4
.L_17:
        /*0064*/ 	.byte	0x03, 0x19
        /*0066*/ 	.short	0x0020


	//----- nvinfo : EIATTR_PARAM_CBANK
	.align		4
        /*0068*/ 	.byte	0x04, 0x0a
        /*006a*/ 	.short	(.L_19 - .L_18)
	.align		4
.L_18:
        /*006c*/ 	.word	index@(.nv.constant0.ax)
        /*0070*/ 	.short	0x0380
        /*0072*/ 	.short	0x0020


	//----- nvinfo : EIATTR_SW_WAR
	.align		4
.L_19:
        /*0074*/ 	.byte	0x04, 0x36
        /*0076*/ 	.short	(.L_21 - .L_20)
.L_20:
        /*0078*/ 	.word	0x00000008
.L_21:


//--------------------- .nv.callgraph             --------------------------
	.section	.nv.callgraph,"",@"SHT_CUDA_CALLGRAPH"
	.align	4
	.sectionentsize	8
	.align		4
        /*0000*/ 	.word	0x00000000
	.align		4
        /*0004*/ 	.word	0xffffffff
	.align		4
        /*0008*/ 	.word	0x00000000
	.align		4
        /*000c*/ 	.word	0xfffffffe
	.align		4
        /*0010*/ 	.word	0x00000000
	.align		4
        /*0014*/ 	.word	0xfffffffd
	.align		4
        /*0018*/ 	.word	0x00000000
	.align		4
        /*001c*/ 	.word	0xfffffffc


//--------------------- .text.ax                  --------------------------
	.section	.text.ax,"ax",@progbits
	.align	128
        .global         ax
        .type           ax,@function
        .size           ax,(.L_x_1 - ax)
        .other          ax,@"STO_CUDA_ENTRY STV_DEFAULT"
ax:
.text.ax:
[----:B------:R-:W-:Y:S01]  /*0000*/  LDC R1, c[0x0][0x37c] ;  /* 0x0000df00ff017b82 */ /* 0x000fe20000000800 */
[----:B------:R-:W0:Y:S07]  /*0010*/  S2R R9, SR_TID.X ;  /* 0x0000000000097919 */ /* 0x000e2e0000002100 */
[----:B------:R-:W0:Y:S01]  /*0020*/  S2UR UR4, SR_CTAID.X ;  /* 0x00000000000479c3 */ /* 0x000e220000002500 */
[----:B------:R-:W1:Y:S07]  /*0030*/  LDCU UR5, c[0x0][0x380] ;  /* 0x00007000ff0577ac */ /* 0x000e6e0008000800 */
[----:B------:R-:W0:Y:S02]  /*0040*/  LDC R0, c[0x0][0x360] ;  /* 0x0000d800ff007b82 */ /* 0x000e240000000800 */
[----:B0-----:R-:W-:-:S05]  /*0050*/  IMAD R9, R0, UR4, R9 ;  /* 0x0000000400097c24 */ /* 0x001fca000f8e0209 */
[----:B-1----:R-:W-:-:S13]  /*0060*/  ISETP.GE.AND P0, PT, R9, UR5, PT ;  /* 0x0000000509007c0c */ /* 0x002fda000bf06270 */
[----:B------:R-:W-:Y:S05]  /*0070*/  @P0 EXIT ;  /* 0x000000000000094d */ /* 0x000fea0003800000 */
[----:B------:R-:W0:Y:S01]  /*0080*/  LDC.64 R2, c[0x0][0x390] ;  /* 0x0000e400ff027b82 */ /* 0x000e220000000a00 */
[----:B------:R-:W1:Y:S01]  /*0090*/  LDCU.64 UR4, c[0x0][0x358] ;  /* 0x00006b00ff0477ac */ /* 0x000e620008000a00 */
[----:B------:R-:W2:Y:S06]  /*00a0*/  LDCU.64 UR6, c[0x0][0x388] ;  /* 0x00007100ff0677ac */ /* 0x000eac0008000a00 */
[----:B------:R-:W3:Y:S01]  /*00b0*/  LDC.64 R6, c[0x0][0x398] ;  /* 0x0000e600ff067b82 */ /* 0x000ee20000000a00 */
[----:B0-----:R-:W-:-:S06]  /*00c0*/  IMAD.WIDE R2, R9, 0x8, R2 ;  /* 0x0000000809027825 */ /* 0x001fcc00078e0202 */
[----:B-1----:R-:W2:Y:S01]  /*00d0*/  LDG.E.64 R2, desc[UR4][R2.64] ;  /* 0x0000000402027981 */ /* 0x002ea2000c1e1b00 */
[----:B---3--:R-:W-:Y:S01]  /*00e0*/  IMAD.WIDE R6, R9, 0x8, R6 ;  /* 0x0000000809067825 */ /* 0x008fe200078e0206 */
[----:B--2---:R-:W-:-:S07]  /*00f0*/  DMUL R4, R2, UR6 ;  /* 0x0000000602047c28 */ /* 0x004fce0008000000 */
[----:B------:R-:W-:Y:S01]  /*0100*/  STG.E.64 desc[UR4][R6.64], R4 ;  /* 0x0000000406007986 */ /* 0x000fe2000c101b04 */
[----:B------:R-:W-:Y:S05]  /*0110*/  EXIT ;  /* 0x000000000000794d */ /* 0x000fea0003800000 */
.L_x_0:
[----:B------:R-:W-:-:S00]  /*0120*/  BRA `(.L_x_0) ;  /* 0xfffffffc00fc7947 */ /* 0x000fc0000383ffff */
[----:B------:R-:W-:-:S00]  /*0130*/  NOP ;  /* 0x0000000000007918 */ /* 0x000fc00000000000 */
        /* <DEDUP_REMOVED lines=12> */
.L_x_1:


//--------------------- .nv.shared.reserved.0     --------------------------
	.section	.nv.shared.reserved.0,"aw",@nobits
	.weak		__nv_reservedSMEM_offset_0_alias
	.size		__nv_reservedSMEM_offset_0_alias, 0, 64
	.other		__nv_reservedSMEM_offset_0_alias,@"STO_CUDA_RESERVED_SHARED STV_DEFAULT"
__nv_reservedSMEM_offset_0_alias:
	.zero		0
	.zero		64


//--------------------- .nv.constant0.ax          --------------------------
	.section	.nv.constant0.ax,"a",@progbits
	.sectionflags	@""
	.align	4
.nv.constant0.ax:
	.zero		928


//--------------------- SYMBOLS --------------------------

	.type		.nv.reservedSmem.offset0,@object
	.size		.nv.reservedSmem.offset0,0x4
